//
// Generated by NVIDIA NVVM Compiler
//
// Compiler Build ID: CL-36424714
// Cuda compilation tools, release 13.0, V13.0.88
// Based on NVVM 20.0.0
//

.version 9.0
.target sm_100
.address_size 64

	// .globl	_Z3dot3arr6coeffs
// _ZZ3dot3arr6coeffsE5cache has been demoted
// _ZZ3dot3arr6coeffsE8cache_s1 has been demoted
// _ZZ3dot3arr6coeffsE8cache_s2 has been demoted
// _ZZ3dot3arr6coeffsE8cache_s3 has been demoted
// _ZZ3dot3arr6coeffsE8cache_s4 has been demoted

.visible .entry _Z3dot3arr6coeffs(
	.param .align 8 .b8 _Z3dot3arr6coeffs_param_0[16],
	.param .align 8 .b8 _Z3dot3arr6coeffs_param_1[64]
)
{
	.reg .pred 	%p<7>;
	.reg .b32 	%r<30>;
	.reg .b32 	%f<50>;
	.reg .b64 	%rd<24>;
	// demoted variable
	.shared .align 4 .b8 _ZZ3dot3arr6coeffsE5cache[1024];
	// demoted variable
	.shared .align 4 .b8 _ZZ3dot3arr6coeffsE8cache_s1[1024];
	// demoted variable
	.shared .align 4 .b8 _ZZ3dot3arr6coeffsE8cache_s2[1024];
	// demoted variable
	.shared .align 4 .b8 _ZZ3dot3arr6coeffsE8cache_s3[1024];
	// demoted variable
	.shared .align 4 .b8 _ZZ3dot3arr6coeffsE8cache_s4[1024];
	ld.param.u64 	%rd1, [_Z3dot3arr6coeffs_param_0];
	ld.param.u64 	%rd2, [_Z3dot3arr6coeffs_param_0+8];
	ld.param.u64 	%rd3, [_Z3dot3arr6coeffs_param_1];
	ld.param.u64 	%rd4, [_Z3dot3arr6coeffs_param_1+8];
	ld.param.u64 	%rd5, [_Z3dot3arr6coeffs_param_1+16];
	ld.param.u64 	%rd6, [_Z3dot3arr6coeffs_param_1+24];
	ld.param.u64 	%rd7, [_Z3dot3arr6coeffs_param_1+32];
	mov.u32 	%r1, %tid.x;
	mov.u32 	%r2, %ctaid.x;
	mov.u32 	%r29, %ntid.x;
	mad.lo.s32 	%r28, %r2, %r29, %r1;
	setp.gt.s32 	%p1, %r28, 4;
	mov.f32 	%f45, 0f00000000;
	mov.f32 	%f46, %f45;
	mov.f32 	%f47, %f45;
	mov.f32 	%f48, %f45;
	mov.f32 	%f49, %f45;
	@%p1 bra 	$L__BB0_3;
	mov.u32 	%r15, %nctaid.x;
	mul.lo.s32 	%r5, %r29, %r15;
	cvta.to.global.u64 	%rd8, %rd2;
	cvta.to.global.u64 	%rd9, %rd1;
	mov.f32 	%f49, 0f00000000;
	mov.f32 	%f48, %f49;
	mov.f32 	%f47, %f49;
	mov.f32 	%f46, %f49;
	mov.f32 	%f45, %f49;
$L__BB0_2:
	mul.wide.s32 	%rd10, %r28, 4;
	add.s64 	%rd11, %rd9, %rd10;
	ld.global.f32 	%f18, [%rd11];
	add.s64 	%rd12, %rd8, %rd10;
	ld.global.f32 	%f19, [%rd12];
	fma.rn.f32 	%f49, %f18, %f19, %f49;
	fma.rn.f32 	%f48, %f18, %f18, %f48;
	fma.rn.f32 	%f47, %f19, %f19, %f47;
	add.f32 	%f46, %f46, %f18;
	add.f32 	%f45, %f45, %f19;
	add.s32 	%r28, %r28, %r5;
	setp.lt.s32 	%p2, %r28, 5;
	@%p2 bra 	$L__BB0_2;
$L__BB0_3:
	shl.b32 	%r16, %r1, 2;
	mov.u32 	%r17, _ZZ3dot3arr6coeffsE5cache;
	add.s32 	%r8, %r17, %r16;
	st.shared.f32 	[%r8], %f49;
	mov.u32 	%r18, _ZZ3dot3arr6coeffsE8cache_s1;
	add.s32 	%r9, %r18, %r16;
	st.shared.f32 	[%r9], %f48;
	mov.u32 	%r19, _ZZ3dot3arr6coeffsE8cache_s2;
	add.s32 	%r10, %r19, %r16;
	st.shared.f32 	[%r10], %f47;
	mov.u32 	%r20, _ZZ3dot3arr6coeffsE8cache_s3;
	add.s32 	%r11, %r20, %r16;
	st.shared.f32 	[%r11], %f46;
	mov.u32 	%r21, _ZZ3dot3arr6coeffsE8cache_s4;
	add.s32 	%r12, %r21, %r16;
	st.shared.f32 	[%r12], %f45;
	bar.sync 	0;
	setp.lt.u32 	%p3, %r29, 2;
	@%p3 bra 	$L__BB0_7;
$L__BB0_4:
	shr.u32 	%r14, %r29, 1;
	setp.ge.u32 	%p4, %r1, %r14;
	@%p4 bra 	$L__BB0_6;
	shl.b32 	%r22, %r14, 2;
	add.s32 	%r23, %r8, %r22;
	ld.shared.f32 	%f20, [%r23];
	ld.shared.f32 	%f21, [%r8];
	add.f32 	%f22, %f20, %f21;
	st.shared.f32 	[%r8], %f22;
	add.s32 	%r24, %r9, %r22;
	ld.shared.f32 	%f23, [%r24];
	ld.shared.f32 	%f24, [%r9];
	add.f32 	%f25, %f23, %f24;
	st.shared.f32 	[%r9], %f25;
	add.s32 	%r25, %r10, %r22;
	ld.shared.f32 	%f26, [%r25];
	ld.shared.f32 	%f27, [%r10];
	add.f32 	%f28, %f26, %f27;
	st.shared.f32 	[%r10], %f28;
	add.s32 	%r26, %r11, %r22;
	ld.shared.f32 	%f29, [%r26];
	ld.shared.f32 	%f30, [%r11];
	add.f32 	%f31, %f29, %f30;
	st.shared.f32 	[%r11], %f31;
	add.s32 	%r27, %r12, %r22;
	ld.shared.f32 	%f32, [%r27];
	ld.shared.f32 	%f33, [%r12];
	add.f32 	%f34, %f32, %f33;
	st.shared.f32 	[%r12], %f34;
$L__BB0_6:
	bar.sync 	0;
	setp.gt.u32 	%p5, %r29, 3;
	mov.u32 	%r29, %r14;
	@%p5 bra 	$L__BB0_4;
$L__BB0_7:
	setp.ne.s32 	%p6, %r1, 0;
	@%p6 bra 	$L__BB0_9;
	ld.shared.f32 	%f35, [_ZZ3dot3arr6coeffsE5cache];
	cvta.to.global.u64 	%rd13, %rd3;
	mul.wide.u32 	%rd14, %r2, 4;
	add.s64 	%rd15, %rd13, %rd14;
	st.global.f32 	[%rd15], %f35;
	ld.shared.f32 	%f36, [_ZZ3dot3arr6coeffsE8cache_s1];
	cvta.to.global.u64 	%rd16, %rd4;
	add.s64 	%rd17, %rd16, %rd14;
	st.global.f32 	[%rd17], %f36;
	ld.shared.f32 	%f37, [_ZZ3dot3arr6coeffsE8cache_s2];
	cvta.to.global.u64 	%rd18, %rd5;
	add.s64 	%rd19, %rd18, %rd14;
	st.global.f32 	[%rd19], %f37;
	ld.shared.f32 	%f38, [_ZZ3dot3arr6coeffsE8cache_s3];
	cvta.to.global.u64 	%rd20, %rd6;
	add.s64 	%rd21, %rd20, %rd14;
	st.global.f32 	[%rd21], %f38;
	ld.shared.f32 	%f39, [_ZZ3dot3arr6coeffsE8cache_s4];
	cvta.to.global.u64 	%rd22, %rd7;
	add.s64 	%rd23, %rd22, %rd14;
	st.global.f32 	[%rd23], %f39;
$L__BB0_9:
	ret;

}


// ===== COMPILED SASS (sm_100) =====

	.target	sm_100

	.elftype	@"ET_EXEC"


//--------------------- .note.nv.tkinfo           --------------------------
	.section	.note.nv.tkinfo,"",@"SHT_NOTE"
	.sectionflags	@"SHF_NOTE_NV_TKINFO"
	.tkinfo
        /*0018*/ 	.word	0x00000002
        /*0030*/ 	.string	""
        /*0030*/ 	.string	"ptxas"
        /*0030*/ 	.string	"Cuda compilation tools, release 13.0, V13.0.88"
        /*0030*/ 	.string	"Build cuda_13.0.r13.0/compiler.36424714_0"
        /*0030*/ 	.string	"-arch sm_100 -m 64 "



//--------------------- .note.nv.cuinfo           --------------------------
	.section	.note.nv.cuinfo,"",@"SHT_NOTE"
	.sectionflags	@"SHF_NOTE_NV_CUINFO"
        /*0018*/ 	.short	0x0002
        /*001a*/ 	.short	0x0064
        /*001c*/ 	.short	0x0082
	.zero		2


//--------------------- .nv.info                  --------------------------
	.section	.nv.info,"",@"SHT_CUDA_INFO"
	.align	4


	//----- nvinfo : EIATTR_REGCOUNT
	.align		4
        /*0000*/ 	.byte	0x04, 0x2f
        /*0002*/ 	.short	(.L_1 - .L_0)
	.align		4
.L_0:
        /*0004*/ 	.word	index@(_Z3dot3arr6coeffs)
        /*0008*/ 	.word	0x00000018


	//----- nvinfo : EIATTR_FRAME_SIZE
	.align		4
.L_1:
        /*000c*/ 	.byte	0x04, 0x11
        /*000e*/ 	.short	(.L_3 - .L_2)
	.align		4
.L_2:
        /*0010*/ 	.word	index@(_Z3dot3arr6coeffs)
        /*0014*/ 	.word	0x00000000


	//----- nvinfo : EIATTR_MIN_STACK_SIZE
	.align		4
.L_3:
        /*0018*/ 	.byte	0x04, 0x12
        /*001a*/ 	.short	(.L_5 - .L_4)
	.align		4
.L_4:
        /*001c*/ 	.word	index@(_Z3dot3arr6coeffs)
        /*0020*/ 	.word	0x00000000
.L_5:


//--------------------- .nv.compat                --------------------------
	.section	.nv.compat,"",@"SHT_CUDA_COMPAT_INFO"
	.align	4
        /*0000*/ 	.byte	0x02, 0x09, 0x00, 0x00, 0x02, 0x02, 0x01, 0x00, 0x02, 0x05, 0x05, 0x00, 0x03, 0x07, 0x01, 0x01
        /*0010*/ 	.byte	0x02, 0x03, 0x00, 0x00, 0x02, 0x06, 0x01, 0x00, 0x04, 0x0b, 0x08, 0x00, 0x09, 0x00, 0x00, 0x00
        /*0020*/ 	.byte	0x00, 0x00, 0x00, 0x00


//--------------------- .nv.info._Z3dot3arr6coeffs --------------------------
	.section	.nv.info._Z3dot3arr6coeffs,"",@"SHT_CUDA_INFO"
	.sectionflags	@""
	.align	4


	//----- nvinfo : EIATTR_CUDA_API_VERSION
	.align		4
        /*0000*/ 	.byte	0x04, 0x37
        /*0002*/ 	.short	(.L_7 - .L_6)
.L_6:
        /*0004*/ 	.word	0x00000082


	//----- nvinfo : EIATTR_KPARAM_INFO
	.align		4
.L_7:
        /*0008*/ 	.byte	0x04, 0x17
        /*000a*/ 	.short	(.L_9 - .L_8)
.L_8:
        /*000c*/ 	.word	0x00000000
        /*0010*/ 	.short	0x0001
        /*0012*/ 	.short	0x0010
        /*0014*/ 	.byte	0x00, 0xf0, 0x01, 0x01


	//----- nvinfo : EIATTR_KPARAM_INFO
	.align		4
.L_9:
        /*0018*/ 	.byte	0x04, 0x17
        /*001a*/ 	.short	(.L_11 - .L_10)
.L_10:
        /*001c*/ 	.word	0x00000000
        /*0020*/ 	.short	0x0000
        /*0022*/ 	.short	0x0000
        /*0024*/ 	.byte	0x00, 0xf0, 0x41, 0x00


	//----- nvinfo : EIATTR_SPARSE_MMA_MASK
	.align		4
.L_11:
        /*0028*/ 	.byte	0x03, 0x50
        /*002a*/ 	.short	0x0000


	//----- nvinfo : EIATTR_MAXREG_COUNT
	.align		4
        /*002c*/ 	.byte	0x03, 0x1b
        /*002e*/ 	.short	0x00ff


	//----- nvinfo : EIATTR_NUM_BARRIERS
	.align		4
        /*0030*/ 	.byte	0x02, 0x4c
        /*0032*/ 	.byte	0x01
	.zero		1


	//----- nvinfo : EIATTR_MERCURY_ISA_VERSION
	.align		4
        /*0034*/ 	.byte	0x03, 0x5f
        /*0036*/ 	.short	0x0101


	//----- nvinfo : EIATTR_VRC_CTA_INIT_COUNT
	.align		4
        /*0038*/ 	.byte	0x02, 0x4a
	.zero		1
	.zero		1


	//----- nvinfo : EIATTR_EXIT_INSTR_OFFSETS
	.align		4
        /*003c*/ 	.byte	0x04, 0x1c
        /*003e*/ 	.short	(.L_13 - .L_12)


	//   ....[0]....
.L_12:
        /*0040*/ 	.word	0x000005f0


	//   ....[1]....
        /*0044*/ 	.word	0x00000770


	//----- nvinfo : EIATTR_CRS_STACK_SIZE
	.align		4
.L_13:
        /*0048*/ 	.byte	0x04, 0x1e
        /*004a*/ 	.short	(.L_15 - .L_14)
.L_14:
        /*004c*/ 	.word	0x00000000


	//----- nvinfo : EIATTR_CBANK_PARAM_SIZE
	.align		4
.L_15:
        /*0050*/ 	.byte	0x03, 0x19
        /*0052*/ 	.short	0x0050


	//----- nvinfo : EIATTR_PARAM_CBANK
	.align		4
        /*0054*/ 	.byte	0x04, 0x0a
        /*0056*/ 	.short	(.L_17 - .L_16)
	.align		4
.L_16:
        /*0058*/ 	.word	index@(.nv.constant0._Z3dot3arr6coeffs)
        /*005c*/ 	.short	0x0380
        /*005e*/ 	.short	0x0050


	//----- nvinfo : EIATTR_SW_WAR
	.align		4
.L_17:
        /*0060*/ 	.byte	0x04, 0x36
        /*0062*/ 	.short	(.L_19 - .L_18)
.L_18:
        /*0064*/ 	.word	0x00000008
.L_19:


//--------------------- .nv.callgraph             --------------------------
	.section	.nv.callgraph,"",@"SHT_CUDA_CALLGRAPH"
	.align	4
	.sectionentsize	8
	.align		4
        /*0000*/ 	.word	0x00000000
	.align		4
        /*0004*/ 	.word	0xffffffff
	.align		4
        /*0008*/ 	.word	0x00000000
	.align		4
        /*000c*/ 	.word	0xfffffffe
	.align		4
        /*0010*/ 	.word	0x00000000
	.align		4
        /*0014*/ 	.word	0xfffffffd
	.align		4
        /*0018*/ 	.word	0x00000000
	.align		4
        /*001c*/ 	.word	0xfffffffc


//--------------------- .text._Z3dot3arr6coeffs   --------------------------
	.section	.text._Z3dot3arr6coeffs,"ax",@progbits
	.align	128
        .global         _Z3dot3arr6coeffs
        .type           _Z3dot3arr6coeffs,@function
        .size           _Z3dot3arr6coeffs,(.L_x_8 - _Z3dot3arr6coeffs)
        .other          _Z3dot3arr6coeffs,@"STO_CUDA_ENTRY STV_DEFAULT"
_Z3dot3arr6coeffs:
.text._Z3dot3arr6coeffs:
[----:B------:R-:W-:Y:S01]  /*0000*/  LDC R1, c[0x0][0x37c] ;  /* 0x0000df00ff017b82 */ /* 0x000fe20000000800 */
[----:B------:R-:W0:Y:S01]  /*0010*/  S2R R7, SR_TID.X ;  /* 0x0000000000077919 */ /* 0x000e220000002100 */
[----:B------:R-:W1:Y:S01]  /*0020*/  LDCU UR4, c[0x0][0x360] ;  /* 0x00006c00ff0477ac */ /* 0x000e620008000800 */
[----:B------:R-:W-:Y:S01]  /*0030*/  BSSY.RECONVERGENT B0, `(.L_x_0) ;  /* 0x0000020000007945 */ /* 0x000fe20003800200 */
[----:B------:R-:W-:Y:S01]  /*0040*/  HFMA2 R12, -RZ, RZ, 0, 0 ;  /* 0x00000000ff0c7431 */ /* 0x000fe200000001ff */
[----:B------:R-:W0:Y:S01]  /*0050*/  S2R R0, SR_CTAID.X ;  /* 0x0000000000007919 */ /* 0x000e220000002500 */
[----:B------:R-:W2:Y:S01]  /*0060*/  LDCU.64 UR10, c[0x0][0x358] ;  /* 0x00006b00ff0a77ac */ /* 0x000ea20008000a00 */
[----:B------:R-:W-:Y:S02]  /*0070*/  CS2R R14, SRZ ;  /* 0x00000000000e7805 */ /* 0x000fe4000001ff00 */
[----:B------:R-:W-:Y:S01]  /*0080*/  MOV R17, RZ ;  /* 0x000000ff00117202 */ /* 0x000fe20000000f00 */
[----:B------:R-:W-:Y:S01]  /*0090*/  IMAD.MOV.U32 R19, RZ, RZ, RZ ;  /* 0x000000ffff137224 */ /* 0x000fe200078e00ff */
[----:B-1----:R-:W-:Y:S01]  /*00a0*/  MOV R6, UR4 ;  /* 0x0000000400067c02 */ /* 0x002fe20008000f00 */
[----:B0-----:R-:W-:-:S05]  /*00b0*/  IMAD R8, R0, UR4, R7 ;  /* 0x0000000400087c24 */ /* 0x001fca000f8e0207 */
[----:B------:R-:W-:-:S13]  /*00c0*/  ISETP.GT.AND P0, PT, R8, 0x4, PT ;  /* 0x000000040800780c */ /* 0x000fda0003f04270 */
[----:B--2---:R-:W-:Y:S05]  /*00d0*/  @P0 BRA `(.L_x_1) ;  /* 0x0000000000540947 */ /* 0x004fea0003800000 */
[----:B------:R-:W0:Y:S01]  /*00e0*/  LDC.64 R2, c[0x0][0x380] ;  /* 0x0000e000ff027b82 */ /* 0x000e220000000a00 */
[----:B------:R-:W1:Y:S01]  /*00f0*/  LDCU UR4, c[0x0][0x370] ;  /* 0x00006e00ff0477ac */ /* 0x000e620008000800 */
[----:B------:R-:W-:Y:S01]  /*0100*/  IMAD.MOV.U32 R13, RZ, RZ, R8 ;  /* 0x000000ffff0d7224 */ /* 0x000fe200078e0008 */
[----:B------:R-:W-:Y:S02]  /*0110*/  MOV R19, RZ ;  /* 0x000000ff00137202 */ /* 0x000fe40000000f00 */
[----:B------:R-:W-:Y:S01]  /*0120*/  CS2R R14, SRZ ;  /* 0x00000000000e7805 */ /* 0x000fe2000001ff00 */
[----:B------:R-:W-:Y:S01]  /*0130*/  IMAD.MOV.U32 R17, RZ, RZ, RZ ;  /* 0x000000ffff117224 */ /* 0x000fe200078e00ff */
[----:B------:R-:W-:Y:S01]  /*0140*/  MOV R12, RZ ;  /* 0x000000ff000c7202 */ /* 0x000fe20000000f00 */
[----:B------:R-:W2:Y:S01]  /*0150*/  LDC.64 R4, c[0x0][0x388] ;  /* 0x0000e200ff047b82 */ /* 0x000ea20000000a00 */
[----:B-1----:R-:W-:-:S07]  /*0160*/  IMAD R16, R6, UR4, RZ ;  /* 0x0000000406107c24 */ /* 0x002fce000f8e02ff */
.L_x_2:
[----:B0-----:R-:W-:-:S04]  /*0170*/  IMAD.WIDE R10, R13, 0x4, R2 ;  /* 0x000000040d0a7825 */ /* 0x001fc800078e0202 */
[----:B--2---:R-:W-:Y:S02]  /*0180*/  IMAD.WIDE R8, R13, 0x4, R4 ;  /* 0x000000040d087825 */ /* 0x004fe400078e0204 */
[----:B------:R-:W2:Y:S04]  /*0190*/  LDG.E R11, desc[UR10][R10.64] ;  /* 0x0000000a0a0b7981 */ /* 0x000ea8000c1e1900 */
[----:B------:R-:W3:Y:S01]  /*01a0*/  LDG.E R8, desc[UR10][R8.64] ;  /* 0x0000000a08087981 */ /* 0x000ee2000c1e1900 */
[----:B------:R-:W-:-:S04]  /*01b0*/  IADD3 R13, PT, PT, R16, R13, RZ ;  /* 0x0000000d100d7210 */ /* 0x000fc80007ffe0ff */
[----:B------:R-:W-:Y:S01]  /*01c0*/  ISETP.GE.AND P0, PT, R13, 0x5, PT ;  /* 0x000000050d00780c */ /* 0x000fe20003f06270 */
[C---:B--2---:R-:W-:Y:S01]  /*01d0*/  FFMA R14, R11.reuse, R11, R14 ;  /* 0x0000000b0b0e7223 */ /* 0x044fe2000000000e */
[C---:B------:R-:W-:Y:S01]  /*01e0*/  FADD R12, R11.reuse, R12 ;  /* 0x0000000c0b0c7221 */ /* 0x040fe20000000000 */
[-C--:B---3--:R-:W-:Y:S01]  /*01f0*/  FFMA R19, R11, R8.reuse, R19 ;  /* 0x000000080b137223 */ /* 0x088fe20000000013 */
[C---:B------:R-:W-:Y:S01]  /*0200*/  FFMA R17, R8.reuse, R8, R17 ;  /* 0x0000000808117223 */ /* 0x040fe20000000011 */
[----:B------:R-:W-:-:S08]  /*0210*/  FADD R15, R8, R15 ;  /* 0x0000000f080f7221 */ /* 0x000fd00000000000 */
[----:B------:R-:W-:Y:S05]  /*0220*/  @!P0 BRA `(.L_x_2) ;  /* 0xfffffffc00d08947 */ /* 0x000fea000383ffff */
.L_x_1:
[----:B------:R-:W-:Y:S05]  /*0230*/  BSYNC.RECONVERGENT B0 ;  /* 0x0000000000007941 */ /* 0x000fea0003800200 */
.L_x_0:
[----:B------:R-:W0:Y:S01]  /*0240*/  S2UR UR8, SR_CgaCtaId ;  /* 0x00000000000879c3 */ /* 0x000e220000008800 */
[----:B------:R-:W-:Y:S01]  /*0250*/  UMOV UR4, 0x400 ;  /* 0x0000040000047882 */ /* 0x000fe20000000000 */
[----:B------:R-:W-:Y:S01]  /*0260*/  ISETP.GE.U32.AND P0, PT, R6, 0x2, PT ;  /* 0x000000020600780c */ /* 0x000fe20003f06070 */
[----:B------:R-:W-:Y:S02]  /*0270*/  UIADD3 UR5, UPT, UPT, UR4, 0x400, URZ ;  /* 0x0000040004057890 */ /* 0x000fe4000fffe0ff */
[----:B------:R-:W-:Y:S02]  /*0280*/  UIADD3 UR6, UPT, UPT, UR4, 0x800, URZ ;  /* 0x0000080004067890 */ /* 0x000fe4000fffe0ff */
[----:B------:R-:W-:Y:S02]  /*0290*/  UIADD3 UR7, UPT, UPT, UR4, 0xc00, URZ ;  /* 0x00000c0004077890 */ /* 0x000fe4000fffe0ff */
[----:B0-----:R-:W-:Y:S02]  /*02a0*/  ULEA UR9, UR8, UR4, 0x18 ;  /* 0x0000000408097291 */ /* 0x001fe4000f8ec0ff */
[----:B------:R-:W-:-:S02]  /*02b0*/  UIADD3 UR4, UPT, UPT, UR4, 0x1000, URZ ;  /* 0x0000100004047890 */ /* 0x000fc4000fffe0ff */
[----:B------:R-:W-:Y:S02]  /*02c0*/  ULEA UR5, UR8, UR5, 0x18 ;  /* 0x0000000508057291 */ /* 0x000fe4000f8ec0ff */
[----:B------:R-:W-:Y:S01]  /*02d0*/  ULEA UR6, UR8, UR6, 0x18 ;  /* 0x0000000608067291 */ /* 0x000fe2000f8ec0ff */
[C---:B------:R-:W-:Y:S01]  /*02e0*/  LEA R2, R7.reuse, UR9, 0x2 ;  /* 0x0000000907027c11 */ /* 0x040fe2000f8e10ff */
[----:B------:R-:W-:Y:S02]  /*02f0*/  ULEA UR7, UR8, UR7, 0x18 ;  /* 0x0000000708077291 */ /* 0x000fe4000f8ec0ff */
[----:B------:R-:W-:Y:S01]  /*0300*/  ULEA UR4, UR8, UR4, 0x18 ;  /* 0x0000000408047291 */ /* 0x000fe2000f8ec0ff */
[C---:B------:R-:W-:Y:S01]  /*0310*/  LEA R3, R7.reuse, UR5, 0x2 ;  /* 0x0000000507037c11 */ /* 0x040fe2000f8e10ff */
[----:B------:R0:W-:Y:S01]  /*0320*/  STS [R2], R19 ;  /* 0x0000001302007388 */ /* 0x0001e20000000800 */
[C---:B------:R-:W-:Y:S02]  /*0330*/  LEA R4, R7.reuse, UR6, 0x2 ;  /* 0x0000000607047c11 */ /* 0x040fe4000f8e10ff */
[C---:B------:R-:W-:Y:S01]  /*0340*/  LEA R5, R7.reuse, UR7, 0x2 ;  /* 0x0000000707057c11 */ /* 0x040fe2000f8e10ff */
[----:B------:R0:W-:Y:S01]  /*0350*/  STS [R3], R14 ;  /* 0x0000000e03007388 */ /* 0x0001e20000000800 */
[----:B------:R-:W-:-:S03]  /*0360*/  LEA R8, R7, UR4, 0x2 ;  /* 0x0000000407087c11 */ /* 0x000fc6000f8e10ff */
[----:B------:R0:W-:Y:S04]  /*0370*/  STS [R4], R17 ;  /* 0x0000001104007388 */ /* 0x0001e80000000800 */
[----:B------:R0:W-:Y:S04]  /*0380*/  STS [R5], R12 ;  /* 0x0000000c05007388 */ /* 0x0001e80000000800 */
[----:B------:R0:W-:Y:S01]  /*0390*/  STS [R8], R15 ;  /* 0x0000000f08007388 */ /* 0x0001e20000000800 */
[----:B------:R-:W-:Y:S06]  /*03a0*/  BAR.SYNC.DEFER_BLOCKING 0x0 ;  /* 0x0000000000007b1d */ /* 0x000fec0000010000 */
[----:B------:R-:W-:Y:S05]  /*03b0*/  @!P0 BRA `(.L_x_3) ;  /* 0x0000000000888947 */ /* 0x000fea0003800000 */
.L_x_6:
[----:B0-----:R-:W-:Y:S01]  /*03c0*/  SHF.R.U32.HI R15, RZ, 0x1, R6 ;  /* 0x00000001ff0f7819 */ /* 0x001fe20000011606 */
[----:B------:R-:W-:Y:S03]  /*03d0*/  BSSY.RECONVERGENT B0, `(.L_x_4) ;  /* 0x000001c000007945 */ /* 0x000fe60003800200 */
[----:B------:R-:W-:-:S13]  /*03e0*/  ISETP.GE.U32.AND P0, PT, R7, R15, PT ;  /* 0x0000000f0700720c */ /* 0x000fda0003f06070 */
[----:B------:R-:W-:Y:S05]  /*03f0*/  @P0 BRA `(.L_x_5) ;  /* 0x0000000000640947 */ /* 0x000fea0003800000 */
[----:B------:R-:W-:Y:S01]  /*0400*/  IMAD R9, R15, 0x4, R2 ;  /* 0x000000040f097824 */ /* 0x000fe200078e0202 */
[----:B------:R-:W-:Y:S05]  /*0410*/  LDS R10, [R2] ;  /* 0x00000000020a7984 */ /* 0x000fea0000000800 */
[----:B------:R-:W0:Y:S02]  /*0420*/  LDS R9, [R9] ;  /* 0x0000000009097984 */ /* 0x000e240000000800 */
[----:B0-----:R-:W-:Y:S01]  /*0430*/  FADD R11, R9, R10 ;  /* 0x0000000a090b7221 */ /* 0x001fe20000000000 */
[----:B------:R-:W-:-:S04]  /*0440*/  LEA R10, R15, R3, 0x2 ;  /* 0x000000030f0a7211 */ /* 0x000fc800078e10ff */
[----:B------:R-:W-:Y:S04]  /*0450*/  STS [R2], R11 ;  /* 0x0000000b02007388 */ /* 0x000fe80000000800 */
[----:B------:R-:W-:Y:S04]  /*0460*/  LDS R10, [R10] ;  /* 0x000000000a0a7984 */ /* 0x000fe80000000800 */
[----:B------:R-:W0:Y:S02]  /*0470*/  LDS R13, [R3] ;  /* 0x00000000030d7984 */ /* 0x000e240000000800 */
[----:B0-----:R-:W-:Y:S01]  /*0480*/  FADD R12, R10, R13 ;  /* 0x0000000d0a0c7221 */ /* 0x001fe20000000000 */
[----:B------:R-:W-:-:S04]  /*0490*/  LEA R13, R15, R4, 0x2 ;  /* 0x000000040f0d7211 */ /* 0x000fc800078e10ff */
[----:B------:R-:W-:Y:S04]  /*04a0*/  STS [R3], R12 ;  /* 0x0000000c03007388 */ /* 0x000fe80000000800 */
[----:B------:R-:W-:Y:S04]  /*04b0*/  LDS R13, [R13] ;  /* 0x000000000d0d7984 */ /* 0x000fe80000000800 */
[----:B------:R-:W0:Y:S02]  /*04c0*/  LDS R14, [R4] ;  /* 0x00000000040e7984 */ /* 0x000e240000000800 */
[----:B0-----:R-:W-:Y:S01]  /*04d0*/  FADD R9, R13, R14 ;  /* 0x0000000e0d097221 */ /* 0x001fe20000000000 */
[----:B------:R-:W-:-:S04]  /*04e0*/  IMAD R14, R15, 0x4, R5 ;  /* 0x000000040f0e7824 */ /* 0x000fc800078e0205 */
        /* <DEDUP_REMOVED lines=8> */
[----:B0-----:R-:W-:-:S05]  /*0570*/  FADD R13, R11, R12 ;  /* 0x0000000c0b0d7221 */ /* 0x001fca0000000000 */
[----:B------:R0:W-:Y:S02]  /*0580*/  STS [R8], R13 ;  /* 0x0000000d08007388 */ /* 0x0001e40000000800 */
.L_x_5:
[----:B------:R-:W-:Y:S05]  /*0590*/  BSYNC.RECONVERGENT B0 ;  /* 0x0000000000007941 */ /* 0x000fea0003800200 */
.L_x_4:
[----:B------:R-:W-:Y:S01]  /*05a0*/  BAR.SYNC.DEFER_BLOCKING 0x0 ;  /* 0x0000000000007b1d */ /* 0x000fe20000010000 */
[----:B------:R-:W-:Y:S02]  /*05b0*/  ISETP.GT.U32.AND P0, PT, R6, 0x3, PT ;  /* 0x000000030600780c */ /* 0x000fe40003f04070 */
[----:B------:R-:W-:-:S11]  /*05c0*/  MOV R6, R15 ;  /* 0x0000000f00067202 */ /* 0x000fd60000000f00 */
[----:B------:R-:W-:Y:S05]  /*05d0*/  @P0 BRA `(.L_x_6) ;  /* 0xfffffffc00780947 */ /* 0x000fea000383ffff */
.L_x_3:
[----:B------:R-:W-:-:S13]  /*05e0*/  ISETP.NE.AND P0, PT, R7, RZ, PT ;  /* 0x000000ff0700720c */ /* 0x000fda0003f05270 */
[----:B------:R-:W-:Y:S05]  /*05f0*/  @P0 EXIT ;  /* 0x000000000000094d */ /* 0x000fea0003800000 */
[----:B------:R-:W1:Y:S01]  /*0600*/  S2UR UR5, SR_CgaCtaId ;  /* 0x00000000000579c3 */ /* 0x000e620000008800 */
[----:B------:R-:W-:-:S07]  /*0610*/  UMOV UR4, 0x400 ;  /* 0x0000040000047882 */ /* 0x000fce0000000000 */
[----:B0-----:R-:W0:Y:S08]  /*0620*/  LDC.64 R4, c[0x0][0x390] ;  /* 0x0000e400ff047b82 */ /* 0x001e300000000a00 */
[----:B------:R-:W2:Y:S01]  /*0630*/  LDC.64 R6, c[0x0][0x398] ;  /* 0x0000e600ff067b82 */ /* 0x000ea20000000a00 */
[----:B-1----:R-:W-:-:S07]  /*0640*/  ULEA UR4, UR5, UR4, 0x18 ;  /* 0x0000000405047291 */ /* 0x002fce000f8ec0ff */
[----:B------:R-:W1:Y:S01]  /*0650*/  LDC.64 R8, c[0x0][0x3a0] ;  /* 0x0000e800ff087b82 */ /* 0x000e620000000a00 */
[C---:B0-----:R-:W-:Y:S01]  /*0660*/  IMAD.WIDE.U32 R4, R0.reuse, 0x4, R4 ;  /* 0x0000000400047825 */ /* 0x041fe200078e0004 */
[----:B------:R-:W0:Y:S06]  /*0670*/  LDS R13, [UR4] ;  /* 0x00000004ff0d7984 */ /* 0x000e2c0008000800 */
[----:B------:R-:W3:Y:S01]  /*0680*/  LDC.64 R10, c[0x0][0x3a8] ;  /* 0x0000ea00ff0a7b82 */ /* 0x000ee20000000a00 */
[----:B------:R-:W4:Y:S01]  /*0690*/  LDS R15, [UR4+0x400] ;  /* 0x00040004ff0f7984 */ /* 0x000f220008000800 */
[----:B--2---:R-:W-:-:S03]  /*06a0*/  IMAD.WIDE.U32 R6, R0, 0x4, R6 ;  /* 0x0000000400067825 */ /* 0x004fc600078e0006 */
[----:B------:R-:W2:Y:S03]  /*06b0*/  LDS R17, [UR4+0x800] ;  /* 0x00080004ff117984 */ /* 0x000ea60008000800 */
[----:B------:R-:W5:Y:S01]  /*06c0*/  LDC.64 R2, c[0x0][0x3b0] ;  /* 0x0000ec00ff027b82 */ /* 0x000f620000000a00 */
[----:B------:R-:W2:Y:S04]  /*06d0*/  LDS R19, [UR4+0xc00] ;  /* 0x000c0004ff137984 */ /* 0x000ea80008000800 */
[----:B------:R-:W2:Y:S01]  /*06e0*/  LDS R21, [UR4+0x1000] ;  /* 0x00100004ff157984 */ /* 0x000ea20008000800 */
[----:B-1----:R-:W-:-:S04]  /*06f0*/  IMAD.WIDE.U32 R8, R0, 0x4, R8 ;  /* 0x0000000400087825 */ /* 0x002fc800078e0008 */
[----:B---3--:R-:W-:-:S04]  /*0700*/  IMAD.WIDE.U32 R10, R0, 0x4, R10 ;  /* 0x00000004000a7825 */ /* 0x008fc800078e000a */
[----:B-----5:R-:W-:Y:S01]  /*0710*/  IMAD.WIDE.U32 R2, R0, 0x4, R2 ;  /* 0x0000000400027825 */ /* 0x020fe200078e0002 */
[----:B0-----:R-:W-:Y:S04]  /*0720*/  STG.E desc[UR10][R4.64], R13 ;  /* 0x0000000d04007986 */ /* 0x001fe8000c10190a */
[----:B----4-:R-:W-:Y:S04]  /*0730*/  STG.E desc[UR10][R6.64], R15 ;  /* 0x0000000f06007986 */ /* 0x010fe8000c10190a */
[----:B--2---:R-:W-:Y:S04]  /*0740*/  STG.E desc[UR10][R8.64], R17 ;  /* 0x0000001108007986 */ /* 0x004fe8000c10190a */
[----:B------:R-:W-:Y:S04]  /*0750*/  STG.E desc[UR10][R10.64], R19 ;  /* 0x000000130a007986 */ /* 0x000fe8000c10190a */
[----:B------:R-:W-:Y:S01]  /*0760*/  STG.E desc[UR10][R2.64], R21 ;  /* 0x0000001502007986 */ /* 0x000fe2000c10190a */
[----:B------:R-:W-:Y:S05]  /*0770*/  EXIT ;  /* 0x000000000000794d */ /* 0x000fea0003800000 */
.L_x_7:
[----:B------:R-:W-:-:S00]  /*0780*/  BRA `(.L_x_7) ;  /* 0xfffffffc00fc7947 */ /* 0x000fc0000383ffff */
[----:B------:R-:W-:-:S00]  /*0790*/  NOP ;  /* 0x0000000000007918 */ /* 0x000fc00000000000 */
        /* <DEDUP_REMOVED lines=14> */
.L_x_8:


//--------------------- .nv.shared._Z3dot3arr6coeffs --------------------------
	.section	.nv.shared._Z3dot3arr6coeffs,"aw",@nobits
	.sectionflags	@""
	.align	4
.nv.shared._Z3dot3arr6coeffs:
	.zero		6144


//--------------------- .nv.shared.reserved.0     --------------------------
	.section	.nv.shared.reserved.0,"aw",@nobits
	.weak		__nv_reservedSMEM_offset_0_alias
	.size		__nv_reservedSMEM_offset_0_alias, 0, 64
	.other		__nv_reservedSMEM_offset_0_alias,@"STO_CUDA_RESERVED_SHARED STV_DEFAULT"
__nv_reservedSMEM_offset_0_alias:
	.zero		0
	.zero		64


//--------------------- .nv.constant0._Z3dot3arr6coeffs --------------------------
	.section	.nv.constant0._Z3dot3arr6coeffs,"a",@progbits
	.sectionflags	@""
	.align	4
.nv.constant0._Z3dot3arr6coeffs:
	.zero		976


//--------------------- SYMBOLS --------------------------

	.type		.nv.reservedSmem.offset0,@object
	.size		.nv.reservedSmem.offset0,0x4
	.type		.nv.reservedSmem.cap,@object
	.size		.nv.reservedSmem.cap,0x4
